//
// Generated by NVIDIA NVVM Compiler
//
// Compiler Build ID: CL-36424714
// Cuda compilation tools, release 13.0, V13.0.88
// Based on NVVM 20.0.0
//

.version 9.0
.target sm_100
.address_size 64

	// .globl	_Z13gemv_warp_rowIfEvPT_S1_S1_ii

.visible .entry _Z13gemv_warp_rowIfEvPT_S1_S1_ii(
	.param .u64 .ptr .align 1 _Z13gemv_warp_rowIfEvPT_S1_S1_ii_param_0,
	.param .u64 .ptr .align 1 _Z13gemv_warp_rowIfEvPT_S1_S1_ii_param_1,
	.param .u64 .ptr .align 1 _Z13gemv_warp_rowIfEvPT_S1_S1_ii_param_2,
	.param .u32 _Z13gemv_warp_rowIfEvPT_S1_S1_ii_param_3,
	.param .u32 _Z13gemv_warp_rowIfEvPT_S1_S1_ii_param_4
)
{
	.reg .pred 	%p<17>;
	.reg .b32 	%r<61>;
	.reg .b32 	%f<122>;
	.reg .b64 	%rd<33>;

	ld.param.u64 	%rd11, [_Z13gemv_warp_rowIfEvPT_S1_S1_ii_param_0];
	ld.param.u64 	%rd12, [_Z13gemv_warp_rowIfEvPT_S1_S1_ii_param_1];
	ld.param.u64 	%rd10, [_Z13gemv_warp_rowIfEvPT_S1_S1_ii_param_2];
	ld.param.u32 	%r29, [_Z13gemv_warp_rowIfEvPT_S1_S1_ii_param_3];
	ld.param.u32 	%r28, [_Z13gemv_warp_rowIfEvPT_S1_S1_ii_param_4];
	cvta.to.global.u64 	%rd1, %rd12;
	cvta.to.global.u64 	%rd2, %rd11;
	mov.u32 	%r30, %tid.y;
	mov.u32 	%r31, %ntid.x;
	mov.u32 	%r32, %tid.x;
	mad.lo.s32 	%r1, %r30, %r31, %r32;
	and.b32  	%r2, %r1, 31;
	shr.u32 	%r33, %r1, 5;
	mov.u32 	%r34, %ctaid.y;
	mov.u32 	%r35, %ntid.y;
	mad.lo.s32 	%r3, %r34, %r35, %r33;
	setp.ge.s32 	%p1, %r3, %r29;
	@%p1 bra 	$L__BB0_16;
	setp.ge.s32 	%p2, %r2, %r28;
	mov.f32 	%f121, 0f00000000;
	@%p2 bra 	$L__BB0_14;
	mul.lo.s32 	%r4, %r28, %r3;
	not.b32 	%r36, %r2;
	add.s32 	%r37, %r28, %r36;
	shr.u32 	%r38, %r37, 5;
	add.s32 	%r5, %r38, 1;
	and.b32  	%r6, %r5, 15;
	setp.lt.u32 	%p3, %r37, 480;
	mov.f32 	%f121, 0f00000000;
	mov.u32 	%r60, %r2;
	@%p3 bra 	$L__BB0_5;
	and.b32  	%r39, %r5, 268435440;
	neg.s32 	%r59, %r39;
	add.s64 	%rd3, %rd2, 1024;
	add.s32 	%r58, %r4, %r2;
	mul.wide.u32 	%rd13, %r2, 4;
	add.s64 	%rd14, %rd13, %rd1;
	add.s64 	%rd32, %rd14, 1024;
	mov.f32 	%f121, 0f00000000;
	mov.u32 	%r60, %r2;
$L__BB0_4:
	.pragma "nounroll";
	mul.wide.s32 	%rd15, %r58, 4;
	add.s64 	%rd16, %rd3, %rd15;
	ld.global.f32 	%f19, [%rd16+-1024];
	ld.global.f32 	%f20, [%rd32+-1024];
	fma.rn.f32 	%f21, %f19, %f20, %f121;
	ld.global.f32 	%f22, [%rd16+-896];
	ld.global.f32 	%f23, [%rd32+-896];
	fma.rn.f32 	%f24, %f22, %f23, %f21;
	ld.global.f32 	%f25, [%rd16+-768];
	ld.global.f32 	%f26, [%rd32+-768];
	fma.rn.f32 	%f27, %f25, %f26, %f24;
	ld.global.f32 	%f28, [%rd16+-640];
	ld.global.f32 	%f29, [%rd32+-640];
	fma.rn.f32 	%f30, %f28, %f29, %f27;
	ld.global.f32 	%f31, [%rd16+-512];
	ld.global.f32 	%f32, [%rd32+-512];
	fma.rn.f32 	%f33, %f31, %f32, %f30;
	ld.global.f32 	%f34, [%rd16+-384];
	ld.global.f32 	%f35, [%rd32+-384];
	fma.rn.f32 	%f36, %f34, %f35, %f33;
	ld.global.f32 	%f37, [%rd16+-256];
	ld.global.f32 	%f38, [%rd32+-256];
	fma.rn.f32 	%f39, %f37, %f38, %f36;
	ld.global.f32 	%f40, [%rd16+-128];
	ld.global.f32 	%f41, [%rd32+-128];
	fma.rn.f32 	%f42, %f40, %f41, %f39;
	ld.global.f32 	%f43, [%rd16];
	ld.global.f32 	%f44, [%rd32];
	fma.rn.f32 	%f45, %f43, %f44, %f42;
	ld.global.f32 	%f46, [%rd16+128];
	ld.global.f32 	%f47, [%rd32+128];
	fma.rn.f32 	%f48, %f46, %f47, %f45;
	ld.global.f32 	%f49, [%rd16+256];
	ld.global.f32 	%f50, [%rd32+256];
	fma.rn.f32 	%f51, %f49, %f50, %f48;
	ld.global.f32 	%f52, [%rd16+384];
	ld.global.f32 	%f53, [%rd32+384];
	fma.rn.f32 	%f54, %f52, %f53, %f51;
	ld.global.f32 	%f55, [%rd16+512];
	ld.global.f32 	%f56, [%rd32+512];
	fma.rn.f32 	%f57, %f55, %f56, %f54;
	ld.global.f32 	%f58, [%rd16+640];
	ld.global.f32 	%f59, [%rd32+640];
	fma.rn.f32 	%f60, %f58, %f59, %f57;
	ld.global.f32 	%f61, [%rd16+768];
	ld.global.f32 	%f62, [%rd32+768];
	fma.rn.f32 	%f63, %f61, %f62, %f60;
	ld.global.f32 	%f64, [%rd16+896];
	ld.global.f32 	%f65, [%rd32+896];
	fma.rn.f32 	%f121, %f64, %f65, %f63;
	add.s32 	%r60, %r60, 512;
	add.s32 	%r59, %r59, 16;
	add.s32 	%r58, %r58, 512;
	add.s64 	%rd32, %rd32, 2048;
	setp.eq.s32 	%p4, %r59, 0;
	@%p4 bra 	$L__BB0_5;
	bra.uni 	$L__BB0_4;
$L__BB0_5:
	setp.eq.s32 	%p5, %r6, 0;
	@%p5 bra 	$L__BB0_14;
	and.b32  	%r10, %r5, 7;
	setp.lt.u32 	%p6, %r6, 8;
	@%p6 bra 	$L__BB0_8;
	add.s32 	%r41, %r60, %r4;
	mul.wide.s32 	%rd17, %r41, 4;
	add.s64 	%rd18, %rd2, %rd17;
	ld.global.f32 	%f67, [%rd18];
	mul.wide.u32 	%rd19, %r60, 4;
	add.s64 	%rd20, %rd1, %rd19;
	ld.global.f32 	%f68, [%rd20];
	fma.rn.f32 	%f69, %f67, %f68, %f121;
	ld.global.f32 	%f70, [%rd18+128];
	ld.global.f32 	%f71, [%rd20+128];
	fma.rn.f32 	%f72, %f70, %f71, %f69;
	ld.global.f32 	%f73, [%rd18+256];
	ld.global.f32 	%f74, [%rd20+256];
	fma.rn.f32 	%f75, %f73, %f74, %f72;
	ld.global.f32 	%f76, [%rd18+384];
	ld.global.f32 	%f77, [%rd20+384];
	fma.rn.f32 	%f78, %f76, %f77, %f75;
	ld.global.f32 	%f79, [%rd18+512];
	ld.global.f32 	%f80, [%rd20+512];
	fma.rn.f32 	%f81, %f79, %f80, %f78;
	ld.global.f32 	%f82, [%rd18+640];
	ld.global.f32 	%f83, [%rd20+640];
	fma.rn.f32 	%f84, %f82, %f83, %f81;
	ld.global.f32 	%f85, [%rd18+768];
	ld.global.f32 	%f86, [%rd20+768];
	fma.rn.f32 	%f87, %f85, %f86, %f84;
	ld.global.f32 	%f88, [%rd18+896];
	ld.global.f32 	%f89, [%rd20+896];
	fma.rn.f32 	%f121, %f88, %f89, %f87;
	add.s32 	%r60, %r60, 256;
$L__BB0_8:
	setp.eq.s32 	%p7, %r10, 0;
	@%p7 bra 	$L__BB0_14;
	and.b32  	%r13, %r5, 3;
	setp.lt.u32 	%p8, %r10, 4;
	@%p8 bra 	$L__BB0_11;
	add.s32 	%r42, %r60, %r4;
	mul.wide.s32 	%rd21, %r42, 4;
	add.s64 	%rd22, %rd2, %rd21;
	ld.global.f32 	%f91, [%rd22];
	mul.wide.u32 	%rd23, %r60, 4;
	add.s64 	%rd24, %rd1, %rd23;
	ld.global.f32 	%f92, [%rd24];
	fma.rn.f32 	%f93, %f91, %f92, %f121;
	ld.global.f32 	%f94, [%rd22+128];
	ld.global.f32 	%f95, [%rd24+128];
	fma.rn.f32 	%f96, %f94, %f95, %f93;
	ld.global.f32 	%f97, [%rd22+256];
	ld.global.f32 	%f98, [%rd24+256];
	fma.rn.f32 	%f99, %f97, %f98, %f96;
	ld.global.f32 	%f100, [%rd22+384];
	ld.global.f32 	%f101, [%rd24+384];
	fma.rn.f32 	%f121, %f100, %f101, %f99;
	add.s32 	%r60, %r60, 128;
$L__BB0_11:
	setp.eq.s32 	%p9, %r13, 0;
	@%p9 bra 	$L__BB0_14;
	mul.wide.u32 	%rd25, %r60, 4;
	add.s64 	%rd31, %rd1, %rd25;
	add.s32 	%r57, %r60, %r4;
	neg.s32 	%r56, %r13;
$L__BB0_13:
	.pragma "nounroll";
	mul.wide.s32 	%rd26, %r57, 4;
	add.s64 	%rd27, %rd2, %rd26;
	ld.global.f32 	%f102, [%rd27];
	ld.global.f32 	%f103, [%rd31];
	fma.rn.f32 	%f121, %f102, %f103, %f121;
	add.s64 	%rd31, %rd31, 128;
	add.s32 	%r57, %r57, 32;
	add.s32 	%r56, %r56, 1;
	setp.eq.s32 	%p10, %r56, 0;
	@%p10 bra 	$L__BB0_14;
	bra.uni 	$L__BB0_13;
$L__BB0_14:
	mov.b32 	%r43, %f121;
	shfl.sync.down.b32	%r44|%p11, %r43, 16, 31, -1;
	mov.b32 	%f104, %r44;
	add.f32 	%f105, %f121, %f104;
	mov.b32 	%r45, %f105;
	shfl.sync.down.b32	%r46|%p12, %r45, 8, 31, -1;
	mov.b32 	%f106, %r46;
	add.f32 	%f107, %f105, %f106;
	mov.b32 	%r47, %f107;
	shfl.sync.down.b32	%r48|%p13, %r47, 4, 31, -1;
	mov.b32 	%f108, %r48;
	add.f32 	%f109, %f107, %f108;
	mov.b32 	%r49, %f109;
	shfl.sync.down.b32	%r50|%p14, %r49, 2, 31, -1;
	mov.b32 	%f110, %r50;
	add.f32 	%f111, %f109, %f110;
	mov.b32 	%r51, %f111;
	shfl.sync.down.b32	%r52|%p15, %r51, 1, 31, -1;
	mov.b32 	%f112, %r52;
	add.f32 	%f14, %f111, %f112;
	bar.sync 	0;
	setp.ne.s32 	%p16, %r2, 0;
	@%p16 bra 	$L__BB0_16;
	cvta.to.global.u64 	%rd28, %rd10;
	mul.wide.u32 	%rd29, %r3, 4;
	add.s64 	%rd30, %rd28, %rd29;
	st.global.f32 	[%rd30], %f14;
$L__BB0_16:
	ret;

}


// ===== COMPILED SASS (sm_100) =====

	.target	sm_100

	.elftype	@"ET_EXEC"


//--------------------- .note.nv.tkinfo           --------------------------
	.section	.note.nv.tkinfo,"",@"SHT_NOTE"
	.sectionflags	@"SHF_NOTE_NV_TKINFO"
	.tkinfo
        /*0018*/ 	.word	0x00000002
        /*0030*/ 	.string	""
        /*0030*/ 	.string	"ptxas"
        /*0030*/ 	.string	"Cuda compilation tools, release 13.0, V13.0.88"
        /*0030*/ 	.string	"Build cuda_13.0.r13.0/compiler.36424714_0"
        /*0030*/ 	.string	"-arch sm_100 -m 64 "



//--------------------- .note.nv.cuinfo           --------------------------
	.section	.note.nv.cuinfo,"",@"SHT_NOTE"
	.sectionflags	@"SHF_NOTE_NV_CUINFO"
        /*0018*/ 	.short	0x0002
        /*001a*/ 	.short	0x0064
        /*001c*/ 	.short	0x0082
	.zero		2


//--------------------- .nv.info                  --------------------------
	.section	.nv.info,"",@"SHT_CUDA_INFO"
	.align	4


	//----- nvinfo : EIATTR_REGCOUNT
	.align		4
        /*0000*/ 	.byte	0x04, 0x2f
        /*0002*/ 	.short	(.L_1 - .L_0)
	.align		4
.L_0:
        /*0004*/ 	.word	index@(_Z13gemv_warp_rowIfEvPT_S1_S1_ii)
        /*0008*/ 	.word	0x0000001f


	//----- nvinfo : EIATTR_FRAME_SIZE
	.align		4
.L_1:
        /*000c*/ 	.byte	0x04, 0x11
        /*000e*/ 	.short	(.L_3 - .L_2)
	.align		4
.L_2:
        /*0010*/ 	.word	index@(_Z13gemv_warp_rowIfEvPT_S1_S1_ii)
        /*0014*/ 	.word	0x00000000


	//----- nvinfo : EIATTR_MIN_STACK_SIZE
	.align		4
.L_3:
        /*0018*/ 	.byte	0x04, 0x12
        /*001a*/ 	.short	(.L_5 - .L_4)
	.align		4
.L_4:
        /*001c*/ 	.word	index@(_Z13gemv_warp_rowIfEvPT_S1_S1_ii)
        /*0020*/ 	.word	0x00000000
.L_5:


//--------------------- .nv.compat                --------------------------
	.section	.nv.compat,"",@"SHT_CUDA_COMPAT_INFO"
	.align	4
        /*0000*/ 	.byte	0x02, 0x09, 0x00, 0x00, 0x02, 0x02, 0x01, 0x00, 0x02, 0x05, 0x05, 0x00, 0x03, 0x07, 0x01, 0x01
        /*0010*/ 	.byte	0x02, 0x03, 0x00, 0x00, 0x02, 0x06, 0x01, 0x00, 0x04, 0x0b, 0x08, 0x00, 0x09, 0x00, 0x00, 0x00
        /*0020*/ 	.byte	0x00, 0x00, 0x00, 0x00


//--------------------- .nv.info._Z13gemv_warp_rowIfEvPT_S1_S1_ii --------------------------
	.section	.nv.info._Z13gemv_warp_rowIfEvPT_S1_S1_ii,"",@"SHT_CUDA_INFO"
	.sectionflags	@""
	.align	4


	//----- nvinfo : EIATTR_CUDA_API_VERSION
	.align		4
        /*0000*/ 	.byte	0x04, 0x37
        /*0002*/ 	.short	(.L_7 - .L_6)
.L_6:
        /*0004*/ 	.word	0x00000082


	//----- nvinfo : EIATTR_KPARAM_INFO
	.align		4
.L_7:
        /*0008*/ 	.byte	0x04, 0x17
        /*000a*/ 	.short	(.L_9 - .L_8)
.L_8:
        /*000c*/ 	.word	0x00000000
        /*0010*/ 	.short	0x0004
        /*0012*/ 	.short	0x001c
        /*0014*/ 	.byte	0x00, 0xf0, 0x11, 0x00


	//----- nvinfo : EIATTR_KPARAM_INFO
	.align		4
.L_9:
        /*0018*/ 	.byte	0x04, 0x17
        /*001a*/ 	.short	(.L_11 - .L_10)
.L_10:
        /*001c*/ 	.word	0x00000000
        /*0020*/ 	.short	0x0003
        /*0022*/ 	.short	0x0018
        /*0024*/ 	.byte	0x00, 0xf0, 0x11, 0x00


	//----- nvinfo : EIATTR_KPARAM_INFO
	.align		4
.L_11:
        /*0028*/ 	.byte	0x04, 0x17
        /*002a*/ 	.short	(.L_13 - .L_12)
.L_12:
        /*002c*/ 	.word	0x00000000
        /*0030*/ 	.short	0x0002
        /*0032*/ 	.short	0x0010
        /*0034*/ 	.byte	0x00, 0xf5, 0x21, 0x00


	//----- nvinfo : EIATTR_KPARAM_INFO
	.align		4
.L_13:
        /*0038*/ 	.byte	0x04, 0x17
        /*003a*/ 	.short	(.L_15 - .L_14)
.L_14:
        /*003c*/ 	.word	0x00000000
        /*0040*/ 	.short	0x0001
        /*0042*/ 	.short	0x0008
        /*0044*/ 	.byte	0x00, 0xf5, 0x21, 0x00


	//----- nvinfo : EIATTR_KPARAM_INFO
	.align		4
.L_15:
        /*0048*/ 	.byte	0x04, 0x17
        /*004a*/ 	.short	(.L_17 - .L_16)
.L_16:
        /*004c*/ 	.word	0x00000000
        /*0050*/ 	.short	0x0000
        /*0052*/ 	.short	0x0000
        /*0054*/ 	.byte	0x00, 0xf5, 0x21, 0x00


	//----- nvinfo : EIATTR_SPARSE_MMA_MASK
	.align		4
.L_17:
        /*0058*/ 	.byte	0x03, 0x50
        /*005a*/ 	.short	0x0000


	//----- nvinfo : EIATTR_MAXREG_COUNT
	.align		4
        /*005c*/ 	.byte	0x03, 0x1b
        /*005e*/ 	.short	0x00ff


	//----- nvinfo : EIATTR_NUM_BARRIERS
	.align		4
        /*0060*/ 	.byte	0x02, 0x4c
        /*0062*/ 	.byte	0x01
	.zero		1


	//----- nvinfo : EIATTR_MERCURY_ISA_VERSION
	.align		4
        /*0064*/ 	.byte	0x03, 0x5f
        /*0066*/ 	.short	0x0101


	//----- nvinfo : EIATTR_COOP_GROUP_MASK_REGIDS
	.align		4
        /*0068*/ 	.byte	0x04, 0x29
        /*006a*/ 	.short	(.L_19 - .L_18)


	//   ....[0]....
.L_18:
        /*006c*/ 	.word	0xffffffff


	//   ....[1]....
        /*0070*/ 	.word	0xffffffff


	//   ....[2]....
        /*0074*/ 	.word	0xffffffff


	//   ....[3]....
        /*0078*/ 	.word	0xffffffff


	//   ....[4]....
        /*007c*/ 	.word	0xffffffff


	//----- nvinfo : EIATTR_COOP_GROUP_INSTR_OFFSETS
	.align		4
.L_19:
        /*0080*/ 	.byte	0x04, 0x28
        /*0082*/ 	.short	(.L_21 - .L_20)


	//   ....[0]....
.L_20:
        /*0084*/ 	.word	0x00000b70


	//   ....[1]....
        /*0088*/ 	.word	0x00000bb0


	//   ....[2]....
        /*008c*/ 	.word	0x00000bd0


	//   ....[3]....
        /*0090*/ 	.word	0x00000bf0


	//   ....[4]....
        /*0094*/ 	.word	0x00000c10


	//----- nvinfo : EIATTR_VRC_CTA_INIT_COUNT
	.align		4
.L_21:
        /*0098*/ 	.byte	0x02, 0x4a
	.zero		1
	.zero		1


	//----- nvinfo : EIATTR_EXIT_INSTR_OFFSETS
	.align		4
        /*009c*/ 	.byte	0x04, 0x1c
        /*009e*/ 	.short	(.L_23 - .L_22)


	//   ....[0]....
.L_22:
        /*00a0*/ 	.word	0x000000b0


	//   ....[1]....
        /*00a4*/ 	.word	0x00000c20


	//   ....[2]....
        /*00a8*/ 	.word	0x00000c70


	//----- nvinfo : EIATTR_CRS_STACK_SIZE
	.align		4
.L_23:
        /*00ac*/ 	.byte	0x04, 0x1e
        /*00ae*/ 	.short	(.L_25 - .L_24)
.L_24:
        /*00b0*/ 	.word	0x00000000


	//----- nvinfo : EIATTR_CBANK_PARAM_SIZE
	.align		4
.L_25:
        /*00b4*/ 	.byte	0x03, 0x19
        /*00b6*/ 	.short	0x0020


	//----- nvinfo : EIATTR_PARAM_CBANK
	.align		4
        /*00b8*/ 	.byte	0x04, 0x0a
        /*00ba*/ 	.short	(.L_27 - .L_26)
	.align		4
.L_26:
        /*00bc*/ 	.word	index@(.nv.constant0._Z13gemv_warp_rowIfEvPT_S1_S1_ii)
        /*00c0*/ 	.short	0x0380
        /*00c2*/ 	.short	0x0020


	//----- nvinfo : EIATTR_SW_WAR
	.align		4
.L_27:
        /*00c4*/ 	.byte	0x04, 0x36
        /*00c6*/ 	.short	(.L_29 - .L_28)
.L_28:
        /*00c8*/ 	.word	0x00000008
.L_29:


//--------------------- .nv.callgraph             --------------------------
	.section	.nv.callgraph,"",@"SHT_CUDA_CALLGRAPH"
	.align	4
	.sectionentsize	8
	.align		4
        /*0000*/ 	.word	0x00000000
	.align		4
        /*0004*/ 	.word	0xffffffff
	.align		4
        /*0008*/ 	.word	0x00000000
	.align		4
        /*000c*/ 	.word	0xfffffffe
	.align		4
        /*0010*/ 	.word	0x00000000
	.align		4
        /*0014*/ 	.word	0xfffffffd
	.align		4
        /*0018*/ 	.word	0x00000000
	.align		4
        /*001c*/ 	.word	0xfffffffc


//--------------------- .text._Z13gemv_warp_rowIfEvPT_S1_S1_ii --------------------------
	.section	.text._Z13gemv_warp_rowIfEvPT_S1_S1_ii,"ax",@progbits
	.align	128
        .global         _Z13gemv_warp_rowIfEvPT_S1_S1_ii
        .type           _Z13gemv_warp_rowIfEvPT_S1_S1_ii,@function
        .size           _Z13gemv_warp_rowIfEvPT_S1_S1_ii,(.L_x_11 - _Z13gemv_warp_rowIfEvPT_S1_S1_ii)
        .other          _Z13gemv_warp_rowIfEvPT_S1_S1_ii,@"STO_CUDA_ENTRY STV_DEFAULT"
_Z13gemv_warp_rowIfEvPT_S1_S1_ii:
.text._Z13gemv_warp_rowIfEvPT_S1_S1_ii:
[----:B------:R-:W-:Y:S01]  /*0000*/  LDC R1, c[0x0][0x37c] ;  /* 0x0000df00ff017b82 */ /* 0x000fe20000000800 */
[----:B------:R-:W0:Y:S01]  /*0010*/  S2R R9, SR_TID.Y ;  /* 0x0000000000097919 */ /* 0x000e220000002200 */
[----:B------:R-:W0:Y:S06]  /*0020*/  LDCU UR4, c[0x0][0x360] ;  /* 0x00006c00ff0477ac */ /* 0x000e2c0008000800 */
[----:B------:R-:W1:Y:S01]  /*0030*/  S2UR UR5, SR_CTAID.Y ;  /* 0x00000000000579c3 */ /* 0x000e620000002600 */
[----:B------:R-:W0:Y:S01]  /*0040*/  S2R R0, SR_TID.X ;  /* 0x0000000000007919 */ /* 0x000e220000002100 */
[----:B------:R-:W2:Y:S06]  /*0050*/  LDCU UR6, c[0x0][0x398] ;  /* 0x00007300ff0677ac */ /* 0x000eac0008000800 */
[----:B------:R-:W1:Y:S01]  /*0060*/  LDC R3, c[0x0][0x364] ;  /* 0x0000d900ff037b82 */ /* 0x000e620000000800 */
[----:B0-----:R-:W-:-:S05]  /*0070*/  IMAD R9, R9, UR4, R0 ;  /* 0x0000000409097c24 */ /* 0x001fca000f8e0200 */
[----:B------:R-:W-:-:S05]  /*0080*/  SHF.R.U32.HI R0, RZ, 0x5, R9 ;  /* 0x00000005ff007819 */ /* 0x000fca0000011609 */
[----:B-1----:R-:W-:-:S05]  /*0090*/  IMAD R0, R3, UR5, R0 ;  /* 0x0000000503007c24 */ /* 0x002fca000f8e0200 */
[----:B--2---:R-:W-:-:S13]  /*00a0*/  ISETP.GE.AND P0, PT, R0, UR6, PT ;  /* 0x0000000600007c0c */ /* 0x004fda000bf06270 */
[----:B------:R-:W-:Y:S05]  /*00b0*/  @P0 EXIT ;  /* 0x000000000000094d */ /* 0x000fea0003800000 */
[----:B------:R-:W0:Y:S01]  /*00c0*/  LDCU UR6, c[0x0][0x39c] ;  /* 0x00007380ff0677ac */ /* 0x000e220008000800 */
[----:B------:R-:W-:Y:S01]  /*00d0*/  LOP3.LUT R9, R9, 0x1f, RZ, 0xc0, !PT ;  /* 0x0000001f09097812 */ /* 0x000fe200078ec0ff */
[----:B------:R-:W-:Y:S01]  /*00e0*/  BSSY.RECONVERGENT B0, `(.L_x_0) ;  /* 0x00000a8000007945 */ /* 0x000fe20003800200 */
[----:B------:R-:W-:Y:S01]  /*00f0*/  HFMA2 R12, -RZ, RZ, 0, 0 ;  /* 0x00000000ff0c7431 */ /* 0x000fe200000001ff */
[----:B------:R-:W1:Y:S01]  /*0100*/  LDCU.64 UR4, c[0x0][0x358] ;  /* 0x00006b00ff0477ac */ /* 0x000e620008000a00 */
[----:B0-----:R-:W-:-:S13]  /*0110*/  ISETP.GE.AND P0, PT, R9, UR6, PT ;  /* 0x0000000609007c0c */ /* 0x001fda000bf06270 */
[----:B-1----:R-:W-:Y:S05]  /*0120*/  @P0 BRA `(.L_x_1) ;  /* 0x00000008008c0947 */ /* 0x002fea0003800000 */
[-C--:B------:R-:W-:Y:S01]  /*0130*/  LOP3.LUT R2, RZ, R9.reuse, RZ, 0x33, !PT ;  /* 0x00000009ff027212 */ /* 0x080fe200078e33ff */
[----:B------:R-:W-:Y:S01]  /*0140*/  BSSY.RECONVERGENT B1, `(.L_x_2) ;  /* 0x000004d000017945 */ /* 0x000fe20003800200 */
[----:B------:R-:W-:Y:S02]  /*0150*/  MOV R12, RZ ;  /* 0x000000ff000c7202 */ /* 0x000fe40000000f00 */
[----:B------:R-:W-:Y:S02]  /*0160*/  IADD3 R2, PT, PT, R2, UR6, RZ ;  /* 0x0000000602027c10 */ /* 0x000fe4000fffe0ff */
[----:B------:R-:W-:Y:S02]  /*0170*/  MOV R11, R9 ;  /* 0x00000009000b7202 */ /* 0x000fe40000000f00 */
[C---:B------:R-:W-:Y:S02]  /*0180*/  ISETP.GE.U32.AND P1, PT, R2.reuse, 0x1e0, PT ;  /* 0x000001e00200780c */ /* 0x040fe40003f26070 */
[----:B------:R-:W-:-:S04]  /*0190*/  LEA.HI R8, R2, 0x1, RZ, 0x1b ;  /* 0x0000000102087811 */ /* 0x000fc800078fd8ff */
[----:B------:R-:W-:-:S04]  /*01a0*/  LOP3.LUT R22, R8, 0xf, RZ, 0xc0, !PT ;  /* 0x0000000f08167812 */ /* 0x000fc800078ec0ff */
[----:B------:R-:W-:-:S03]  /*01b0*/  ISETP.NE.AND P0, PT, R22, RZ, PT ;  /* 0x000000ff1600720c */ /* 0x000fc60003f05270 */
[----:B------:R-:W-:Y:S10]  /*01c0*/  @!P1 BRA `(.L_x_3) ;  /* 0x0000000400109947 */ /* 0x000ff40003800000 */
[----:B------:R-:W0:Y:S01]  /*01d0*/  LDC.64 R4, c[0x0][0x388] ;  /* 0x0000e200ff047b82 */ /* 0x000e220000000a00 */
[----:B------:R-:W-:Y:S01]  /*01e0*/  LOP3.LUT R10, R8, 0xffffff0, RZ, 0xc0, !PT ;  /* 0x0ffffff0080a7812 */ /* 0x000fe200078ec0ff */
[----:B------:R-:W-:Y:S01]  /*01f0*/  IMAD R13, R0, UR6, R9 ;  /* 0x00000006000d7c24 */ /* 0x000fe2000f8e0209 */
[----:B------:R-:W-:Y:S02]  /*0200*/  MOV R12, RZ ;  /* 0x000000ff000c7202 */ /* 0x000fe40000000f00 */
[----:B------:R-:W-:Y:S02]  /*0210*/  MOV R11, R9 ;  /* 0x00000009000b7202 */ /* 0x000fe40000000f00 */
[----:B------:R-:W-:Y:S01]  /*0220*/  IADD3 R10, PT, PT, -R10, RZ, RZ ;  /* 0x000000ff0a0a7210 */ /* 0x000fe20007ffe1ff */
[----:B------:R-:W1:Y:S01]  /*0230*/  LDC.64 R2, c[0x0][0x380] ;  /* 0x0000e000ff027b82 */ /* 0x000e620000000a00 */
[----:B0-----:R-:W-:-:S03]  /*0240*/  IMAD.WIDE.U32 R4, R9, 0x4, R4 ;  /* 0x0000000409047825 */ /* 0x001fc600078e0004 */
[----:B------:R-:W-:Y:S02]  /*0250*/  IADD3 R4, P2, PT, R4, 0x400, RZ ;  /* 0x0000040004047810 */ /* 0x000fe40007f5e0ff */
[----:B-1----:R-:W-:Y:S02]  /*0260*/  IADD3 R2, P1, PT, R2, 0x400, RZ ;  /* 0x0000040002027810 */ /* 0x002fe40007f3e0ff */
[----:B------:R-:W-:Y:S02]  /*0270*/  IADD3.X R5, PT, PT, RZ, R5, RZ, P2, !PT ;  /* 0x00000005ff057210 */ /* 0x000fe400017fe4ff */
[----:B------:R-:W-:-:S09]  /*0280*/  IADD3.X R3, PT, PT, RZ, R3, RZ, P1, !PT ;  /* 0x00000003ff037210 */ /* 0x000fd20000ffe4ff */
.L_x_4:
[----:B------:R-:W-:Y:S01]  /*0290*/  IMAD.WIDE R6, R13, 0x4, R2 ;  /* 0x000000040d067825 */ /* 0x000fe200078e0202 */
[----:B------:R-:W2:Y:S04]  /*02a0*/  LDG.E R16, desc[UR4][R4.64+-0x400] ;  /* 0xfffc000404107981 */ /* 0x000ea8000c1e1900 */
[----:B------:R-:W2:Y:S04]  /*02b0*/  LDG.E R17, desc[UR4][R6.64+-0x400] ;  /* 0xfffc000406117981 */ /* 0x000ea8000c1e1900 */
[----:B------:R-:W3:Y:S04]  /*02c0*/  LDG.E R26, desc[UR4][R4.64+-0x380] ;  /* 0xfffc8004041a7981 */ /* 0x000ee8000c1e1900 */
[----:B------:R-:W3:Y:S04]  /*02d0*/  LDG.E R19, desc[UR4][R6.64+-0x380] ;  /* 0xfffc800406137981 */ /* 0x000ee8000c1e1900 */
[----:B------:R-:W4:Y:S04]  /*02e0*/  LDG.E R14, desc[UR4][R4.64+-0x300] ;  /* 0xfffd0004040e7981 */ /* 0x000f28000c1e1900 */
[----:B------:R-:W4:Y:S04]  /*02f0*/  LDG.E R15, desc[UR4][R6.64+-0x300] ;  /* 0xfffd0004060f7981 */ /* 0x000f28000c1e1900 */
[----:B------:R-:W5:Y:S04]  /*0300*/  LDG.E R18, desc[UR4][R4.64+-0x280] ;  /* 0xfffd800404127981 */ /* 0x000f68000c1e1900 */
[----:B------:R-:W5:Y:S04]  /*0310*/  LDG.E R21, desc[UR4][R6.64+-0x280] ;  /* 0xfffd800406157981 */ /* 0x000f68000c1e1900 */
[----:B------:R-:W5:Y:S04]  /*0320*/  LDG.E R20, desc[UR4][R4.64+-0x200] ;  /* 0xfffe000404147981 */ /* 0x000f68000c1e1900 */
[----:B------:R-:W5:Y:S04]  /*0330*/  LDG.E R23, desc[UR4][R6.64+-0x200] ;  /* 0xfffe000406177981 */ /* 0x000f68000c1e1900 */
[----:B------:R-:W5:Y:S04]  /*0340*/  LDG.E R24, desc[UR4][R4.64+-0x180] ;  /* 0xfffe800404187981 */ /* 0x000f68000c1e1900 */
[----:B------:R-:W5:Y:S04]  /*0350*/  LDG.E R25, desc[UR4][R6.64+-0x180] ;  /* 0xfffe800406197981 */ /* 0x000f68000c1e1900 */
[----:B------:R-:W5:Y:S01]  /*0360*/  LDG.E R27, desc[UR4][R6.64+0x380] ;  /* 0x00038004061b7981 */ /* 0x000f62000c1e1900 */
[----:B--2---:R-:W-:-:S03]  /*0370*/  FFMA R16, R17, R16, R12 ;  /* 0x0000001011107223 */ /* 0x004fc6000000000c */
[----:B------:R-:W2:Y:S04]  /*0380*/  LDG.E R12, desc[UR4][R4.64+-0x80] ;  /* 0xffff8004040c7981 */ /* 0x000ea8000c1e1900 */
[----:B------:R-:W2:Y:S01]  /*0390*/  LDG.E R17, desc[UR4][R6.64] ;  /* 0x0000000406117981 */ /* 0x000ea2000c1e1900 */
[----:B---3--:R-:W-:-:S03]  /*03a0*/  FFMA R26, R19, R26, R16 ;  /* 0x0000001a131a7223 */ /* 0x008fc60000000010 */
[----:B------:R-:W3:Y:S04]  /*03b0*/  LDG.E R16, desc[UR4][R4.64+-0x100] ;  /* 0xffff000404107981 */ /* 0x000ee8000c1e1900 */
[----:B------:R-:W3:Y:S01]  /*03c0*/  LDG.E R19, desc[UR4][R6.64+-0x100] ;  /* 0xffff000406137981 */ /* 0x000ee2000c1e1900 */
[----:B----4-:R-:W-:-:S03]  /*03d0*/  FFMA R26, R15, R14, R26 ;  /* 0x0000000e0f1a7223 */ /* 0x010fc6000000001a */
[----:B------:R-:W2:Y:S04]  /*03e0*/  LDG.E R15, desc[UR4][R6.64+-0x80] ;  /* 0xffff8004060f7981 */ /* 0x000ea8000c1e1900 */
[----:B------:R-:W4:Y:S01]  /*03f0*/  LDG.E R14, desc[UR4][R4.64] ;  /* 0x00000004040e7981 */ /* 0x000f22000c1e1900 */
[----:B-----5:R-:W-:-:S03]  /*0400*/  FFMA R18, R21, R18, R26 ;  /* 0x0000001215127223 */ /* 0x020fc6000000001a */
[----:B------:R-:W5:Y:S04]  /*0410*/  LDG.E R21, desc[UR4][R6.64+0x80] ;  /* 0x0000800406157981 */ /* 0x000f68000c1e1900 */
[----:B------:R-:W5:Y:S01]  /*0420*/  LDG.E R26, desc[UR4][R4.64+0x380] ;  /* 0x00038004041a7981 */ /* 0x000f62000c1e1900 */
[----:B------:R-:W-:-:S03]  /*0430*/  FFMA R20, R23, R20, R18 ;  /* 0x0000001417147223 */ /* 0x000fc60000000012 */
[----:B------:R-:W5:Y:S04]  /*0440*/  LDG.E R18, desc[UR4][R4.64+0x80] ;  /* 0x0000800404127981 */ /* 0x000f68000c1e1900 */
[----:B------:R-:W5:Y:S01]  /*0450*/  LDG.E R23, desc[UR4][R4.64+0x100] ;  /* 0x0001000404177981 */ /* 0x000f62000c1e1900 */
[----:B------:R-:W-:-:S03]  /*0460*/  FFMA R24, R25, R24, R20 ;  /* 0x0000001819187223 */ /* 0x000fc60000000014 */
[----:B------:R-:W5:Y:S04]  /*0470*/  LDG.E R20, desc[UR4][R6.64+0x100] ;  /* 0x0001000406147981 */ /* 0x000f68000c1e1900 */
[----:B------:R-:W5:Y:S01]  /*0480*/  LDG.E R25, desc[UR4][R4.64+0x280] ;  /* 0x0002800404197981 */ /* 0x000f62000c1e1900 */
[----:B---3--:R-:W-:-:S03]  /*0490*/  FFMA R24, R19, R16, R24 ;  /* 0x0000001013187223 */ /* 0x008fc60000000018 */
[----:B------:R-:W3:Y:S01]  /*04a0*/  LDG.E R19, desc[UR4][R4.64+0x180] ;  /* 0x0001800404137981 */ /* 0x000ee2000c1e1900 */
[----:B--2---:R-:W-:-:S03]  /*04b0*/  FFMA R24, R15, R12, R24 ;  /* 0x0000000c0f187223 */ /* 0x004fc60000000018 */
[----:B------:R-:W3:Y:S04]  /*04c0*/  LDG.E R16, desc[UR4][R6.64+0x180] ;  /* 0x0001800406107981 */ /* 0x000ee8000c1e1900 */
[----:B------:R-:W2:Y:S01]  /*04d0*/  LDG.E R12, desc[UR4][R4.64+0x200] ;  /* 0x00020004040c7981 */ /* 0x000ea2000c1e1900 */
[----:B----4-:R-:W-:-:S03]  /*04e0*/  FFMA R28, R17, R14, R24 ;  /* 0x0000000e111c7223 */ /* 0x010fc60000000018 */
[----:B------:R-:W2:Y:S04]  /*04f0*/  LDG.E R15, desc[UR4][R6.64+0x200] ;  /* 0x00020004060f7981 */ /* 0x000ea8000c1e1900 */
[----:B------:R-:W4:Y:S04]  /*0500*/  LDG.E R24, desc[UR4][R6.64+0x280] ;  /* 0x0002800406187981 */ /* 0x000f28000c1e1900 */
[----:B------:R0:W4:Y:S04]  /*0510*/  LDG.E R17, desc[UR4][R4.64+0x300] ;  /* 0x0003000404117981 */ /* 0x000128000c1e1900 */
[----:B------:R-:W4:Y:S01]  /*0520*/  LDG.E R14, desc[UR4][R6.64+0x300] ;  /* 0x00030004060e7981 */ /* 0x000f22000c1e1900 */
[----:B-----5:R-:W-:Y:S01]  /*0530*/  FFMA R21, R21, R18, R28 ;  /* 0x0000001215157223 */ /* 0x020fe2000000001c */
[----:B------:R-:W-:-:S03]  /*0540*/  IADD3 R10, PT, PT, R10, 0x10, RZ ;  /* 0x000000100a0a7810 */ /* 0x000fc60007ffe0ff */
[----:B------:R-:W-:Y:S01]  /*0550*/  FFMA R21, R20, R23, R21 ;  /* 0x0000001714157223 */ /* 0x000fe20000000015 */
[----:B------:R-:W-:Y:S02]  /*0560*/  ISETP.NE.AND P1, PT, R10, RZ, PT ;  /* 0x000000ff0a00720c */ /* 0x000fe40003f25270 */
[----:B0-----:R-:W-:Y:S02]  /*0570*/  IADD3 R4, P2, PT, R4, 0x800, RZ ;  /* 0x0000080004047810 */ /* 0x001fe40007f5e0ff */
[----:B------:R-:W-:Y:S02]  /*0580*/  IADD3 R11, PT, PT, R11, 0x200, RZ ;  /* 0x000002000b0b7810 */ /* 0x000fe40007ffe0ff */
[----:B------:R-:W-:Y:S02]  /*0590*/  IADD3.X R5, PT, PT, RZ, R5, RZ, P2, !PT ;  /* 0x00000005ff057210 */ /* 0x000fe400017fe4ff */
[----:B------:R-:W-:Y:S01]  /*05a0*/  IADD3 R13, PT, PT, R13, 0x200, RZ ;  /* 0x000002000d0d7810 */ /* 0x000fe20007ffe0ff */
[----:B---3--:R-:W-:-:S04]  /*05b0*/  FFMA R16, R16, R19, R21 ;  /* 0x0000001310107223 */ /* 0x008fc80000000015 */
[----:B--2---:R-:W-:-:S04]  /*05c0*/  FFMA R15, R15, R12, R16 ;  /* 0x0000000c0f0f7223 */ /* 0x004fc80000000010 */
[----:B----4-:R-:W-:-:S04]  /*05d0*/  FFMA R15, R24, R25, R15 ;  /* 0x00000019180f7223 */ /* 0x010fc8000000000f */
[----:B------:R-:W-:-:S04]  /*05e0*/  FFMA R14, R14, R17, R15 ;  /* 0x000000110e0e7223 */ /* 0x000fc8000000000f */
[----:B------:R-:W-:Y:S01]  /*05f0*/  FFMA R12, R27, R26, R14 ;  /* 0x0000001a1b0c7223 */ /* 0x000fe2000000000e */
[----:B------:R-:W-:Y:S06]  /*0600*/  @P1 BRA `(.L_x_4) ;  /* 0xfffffffc00201947 */ /* 0x000fec000383ffff */
.L_x_3:
[----:B------:R-:W-:Y:S05]  /*0610*/  BSYNC.RECONVERGENT B1 ;  /* 0x0000000000017941 */ /* 0x000fea0003800200 */
.L_x_2:
[----:B------:R-:W-:Y:S05]  /*0620*/  @!P0 BRA `(.L_x_1) ;  /* 0x00000004004c8947 */ /* 0x000fea0003800000 */
[----:B------:R-:W-:Y:S01]  /*0630*/  ISETP.GE.U32.AND P0, PT, R22, 0x8, PT ;  /* 0x000000081600780c */ /* 0x000fe20003f06070 */
[----:B------:R-:W-:Y:S01]  /*0640*/  BSSY.RECONVERGENT B1, `(.L_x_5) ;  /* 0x0000023000017945 */ /* 0x000fe20003800200 */
[----:B------:R-:W-:-:S04]  /*0650*/  LOP3.LUT R21, R8, 0x7, RZ, 0xc0, !PT ;  /* 0x0000000708157812 */ /* 0x000fc800078ec0ff */
[----:B------:R-:W-:-:S07]  /*0660*/  ISETP.NE.AND P1, PT, R21, RZ, PT ;  /* 0x000000ff1500720c */ /* 0x000fce0003f25270 */
[----:B------:R-:W-:Y:S06]  /*0670*/  @!P0 BRA `(.L_x_6) ;  /* 0x00000000007c8947 */ /* 0x000fec0003800000 */
[----:B------:R-:W0:Y:S01]  /*0680*/  LDC.64 R2, c[0x0][0x388] ;  /* 0x0000e200ff027b82 */ /* 0x000e220000000a00 */
[----:B------:R-:W1:Y:S07]  /*0690*/  LDCU UR7, c[0x0][0x39c] ;  /* 0x00007380ff0777ac */ /* 0x000e6e0008000800 */
[----:B------:R-:W2:Y:S01]  /*06a0*/  LDC.64 R4, c[0x0][0x380] ;  /* 0x0000e000ff047b82 */ /* 0x000ea20000000a00 */
[----:B-1----:R-:W-:Y:S02]  /*06b0*/  IMAD R7, R0, UR7, R11 ;  /* 0x0000000700077c24 */ /* 0x002fe4000f8e020b */
[----:B0-----:R-:W-:-:S05]  /*06c0*/  IMAD.WIDE.U32 R2, R11, 0x4, R2 ;  /* 0x000000040b027825 */ /* 0x001fca00078e0002 */
[----:B------:R-:W3:Y:S01]  /*06d0*/  LDG.E R18, desc[UR4][R2.64] ;  /* 0x0000000402127981 */ /* 0x000ee2000c1e1900 */
[----:B--2---:R-:W-:-:S03]  /*06e0*/  IMAD.WIDE R4, R7, 0x4, R4 ;  /* 0x0000000407047825 */ /* 0x004fc600078e0204 */
[----:B------:R-:W2:Y:S04]  /*06f0*/  LDG.E R19, desc[UR4][R2.64+0x80] ;  /* 0x0000800402137981 */ /* 0x000ea8000c1e1900 */
[----:B------:R-:W3:Y:S04]  /*0700*/  LDG.E R17, desc[UR4][R4.64] ;  /* 0x0000000404117981 */ /* 0x000ee8000c1e1900 */
[----:B------:R-:W2:Y:S04]  /*0710*/  LDG.E R20, desc[UR4][R4.64+0x80] ;  /* 0x0000800404147981 */ /* 0x000ea8000c1e1900 */
        /* <DEDUP_REMOVED lines=11> */
[----:B------:R-:W5:Y:S01]  /*07d0*/  LDG.E R26, desc[UR4][R2.64+0x380] ;  /* 0x00038004021a7981 */ /* 0x000f62000c1e1900 */
[----:B------:R-:W-:Y:S01]  /*07e0*/  IADD3 R11, PT, PT, R11, 0x100, RZ ;  /* 0x000001000b0b7810 */ /* 0x000fe20007ffe0ff */
[----:B---3--:R-:W-:-:S04]  /*07f0*/  FFMA R17, R17, R18, R12 ;  /* 0x0000001211117223 */ /* 0x008fc8000000000c */
[----:B--2---:R-:W-:-:S04]  /*0800*/  FFMA R17, R20, R19, R17 ;  /* 0x0000001314117223 */ /* 0x004fc80000000011 */
[----:B----4-:R-:W-:-:S04]  /*0810*/  FFMA R17, R22, R23, R17 ;  /* 0x0000001716117223 */ /* 0x010fc80000000011 */
[----:B-----5:R-:W-:-:S04]  /*0820*/  FFMA R24, R24, R25, R17 ;  /* 0x0000001918187223 */ /* 0x020fc80000000011 */
[----:B------:R-:W-:-:S04]  /*0830*/  FFMA R15, R15, R16, R24 ;  /* 0x000000100f0f7223 */ /* 0x000fc80000000018 */
[----:B------:R-:W-:-:S04]  /*0840*/  FFMA R13, R10, R13, R15 ;  /* 0x0000000d0a0d7223 */ /* 0x000fc8000000000f */
[----:B------:R-:W-:-:S04]  /*0850*/  FFMA R7, R6, R7, R13 ;  /* 0x0000000706077223 */ /* 0x000fc8000000000d */
[----:B------:R-:W-:-:S07]  /*0860*/  FFMA R12, R14, R26, R7 ;  /* 0x0000001a0e0c7223 */ /* 0x000fce0000000007 */
.L_x_6:
[----:B------:R-:W-:Y:S05]  /*0870*/  BSYNC.RECONVERGENT B1 ;  /* 0x0000000000017941 */ /* 0x000fea0003800200 */
.L_x_5:
        /* <DEDUP_REMOVED lines=19> */
[----:B------:R-:W5:Y:S01]  /*09b0*/  LDG.E R16, desc[UR4][R2.64+0x180] ;  /* 0x0001800402107981 */ /* 0x000f62000c1e1900 */
[----:B------:R-:W-:Y:S01]  /*09c0*/  IADD3 R11, PT, PT, R11, 0x80, RZ ;  /* 0x000000800b0b7810 */ /* 0x000fe20007ffe0ff */
[----:B---3--:R-:W-:-:S04]  /*09d0*/  FFMA R6, R7, R6, R12 ;  /* 0x0000000607067223 */ /* 0x008fc8000000000c */
[----:B--2---:R-:W-:-:S04]  /*09e0*/  FFMA R6, R13, R10, R6 ;  /* 0x0000000a0d067223 */ /* 0x004fc80000000006 */
[----:B----4-:R-:W-:-:S04]  /*09f0*/  FFMA R6, R15, R14, R6 ;  /* 0x0000000e0f067223 */ /* 0x010fc80000000006 */
[----:B-----5:R-:W-:-:S07]  /*0a00*/  FFMA R12, R17, R16, R6 ;  /* 0x00000010110c7223 */ /* 0x020fce0000000006 */
.L_x_8:
[----:B------:R-:W-:Y:S05]  /*0a10*/  BSYNC.RECONVERGENT B1 ;  /* 0x0000000000017941 */ /* 0x000fea0003800200 */
.L_x_7:
[----:B------:R-:W-:Y:S05]  /*0a20*/  @!P1 BRA `(.L_x_1) ;  /* 0x00000000004c9947 */ /* 0x000fea0003800000 */
[----:B------:R-:W0:Y:S01]  /*0a30*/  LDC.64 R4, c[0x0][0x388] ;  /* 0x0000e200ff047b82 */ /* 0x000e220000000a00 */
[----:B------:R-:W1:Y:S01]  /*0a40*/  LDCU UR7, c[0x0][0x39c] ;  /* 0x00007380ff0777ac */ /* 0x000e620008000800 */
[----:B------:R-:W-:-:S06]  /*0a50*/  IADD3 R8, PT, PT, -R8, RZ, RZ ;  /* 0x000000ff08087210 */ /* 0x000fcc0007ffe1ff */
[----:B------:R-:W2:Y:S01]  /*0a60*/  LDC.64 R2, c[0x0][0x380] ;  /* 0x0000e000ff027b82 */ /* 0x000ea20000000a00 */
[----:B0-----:R-:W-:-:S04]  /*0a70*/  IMAD.WIDE.U32 R4, R11, 0x4, R4 ;  /* 0x000000040b047825 */ /* 0x001fc800078e0004 */
[----:B-1----:R-:W-:Y:S01]  /*0a80*/  IMAD R11, R0, UR7, R11 ;  /* 0x00000007000b7c24 */ /* 0x002fe2000f8e020b */
[----:B------:R-:W-:Y:S02]  /*0a90*/  MOV R10, R4 ;  /* 0x00000004000a7202 */ /* 0x000fe40000000f00 */
[----:B------:R-:W-:-:S07]  /*0aa0*/  MOV R7, R5 ;  /* 0x0000000500077202 */ /* 0x000fce0000000f00 */
.L_x_9:
[----:B--2---:R-:W-:Y:S01]  /*0ab0*/  IMAD.WIDE R4, R11, 0x4, R2 ;  /* 0x000000040b047825 */ /* 0x004fe200078e0202 */
[----:B------:R-:W-:-:S05]  /*0ac0*/  MOV R6, R10 ;  /* 0x0000000a00067202 */ /* 0x000fca0000000f00 */
[----:B------:R-:W2:Y:S04]  /*0ad0*/  LDG.E R5, desc[UR4][R4.64] ;  /* 0x0000000404057981 */ /* 0x000ea8000c1e1900 */
[----:B------:R0:W2:Y:S01]  /*0ae0*/  LDG.E R6, desc[UR4][R6.64] ;  /* 0x0000000406067981 */ /* 0x0000a2000c1e1900 */
[----:B------:R-:W-:Y:S02]  /*0af0*/  IADD3 R8, PT, PT, R8, 0x1, RZ ;  /* 0x0000000108087810 */ /* 0x000fe40007ffe0ff */
[----:B------:R-:W-:Y:S02]  /*0b00*/  IADD3 R10, P1, PT, R10, 0x80, RZ ;  /* 0x000000800a0a7810 */ /* 0x000fe40007f3e0ff */
[----:B------:R-:W-:Y:S02]  /*0b10*/  ISETP.NE.AND P0, PT, R8, RZ, PT ;  /* 0x000000ff0800720c */ /* 0x000fe40003f05270 */
[----:B------:R-:W-:-:S02]  /*0b20*/  IADD3 R11, PT, PT, R11, 0x20, RZ ;  /* 0x000000200b0b7810 */ /* 0x000fc40007ffe0ff */
[----:B0-----:R-:W-:Y:S01]  /*0b30*/  IADD3.X R7, PT, PT, RZ, R7, RZ, P1, !PT ;  /* 0x00000007ff077210 */ /* 0x001fe20000ffe4ff */
[----:B--2---:R-:W-:-:S08]  /*0b40*/  FFMA R12, R5, R6, R12 ;  /* 0x00000006050c7223 */ /* 0x004fd0000000000c */
[----:B------:R-:W-:Y:S05]  /*0b50*/  @P0 BRA `(.L_x_9) ;  /* 0xfffffffc00d40947 */ /* 0x000fea000383ffff */
.L_x_1:
[----:B------:R-:W-:Y:S05]  /*0b60*/  BSYNC.RECONVERGENT B0 ;  /* 0x0000000000007941 */ /* 0x000fea0003800200 */
.L_x_0:
[----:B------:R-:W0:Y:S01]  /*0b70*/  SHFL.DOWN PT, R3, R12, 0x10, 0x1f ;  /* 0x0a001f000c037f89 */ /* 0x000e2200000e0000 */
[----:B------:R-:W-:Y:S01]  /*0b80*/  BAR.SYNC.DEFER_BLOCKING 0x0 ;  /* 0x0000000000007b1d */ /* 0x000fe20000010000 */
[----:B------:R-:W-:Y:S01]  /*0b90*/  ISETP.NE.AND P0, PT, R9, RZ, PT ;  /* 0x000000ff0900720c */ /* 0x000fe20003f05270 */
[----:B0-----:R-:W-:-:S05]  /*0ba0*/  FADD R3, R3, R12 ;  /* 0x0000000c03037221 */ /* 0x001fca0000000000 */
[----:B------:R-:W0:Y:S02]  /*0bb0*/  SHFL.DOWN PT, R2, R3, 0x8, 0x1f ;  /* 0x09001f0003027f89 */ /* 0x000e2400000e0000 */
[----:B0-----:R-:W-:-:S05]  /*0bc0*/  FADD R2, R3, R2 ;  /* 0x0000000203027221 */ /* 0x001fca0000000000 */
[----:B------:R-:W0:Y:S02]  /*0bd0*/  SHFL.DOWN PT, R5, R2, 0x4, 0x1f ;  /* 0x08801f0002057f89 */ /* 0x000e2400000e0000 */
[----:B0-----:R-:W-:-:S05]  /*0be0*/  FADD R5, R2, R5 ;  /* 0x0000000502057221 */ /* 0x001fca0000000000 */
[----:B------:R-:W0:Y:S02]  /*0bf0*/  SHFL.DOWN PT, R4, R5, 0x2, 0x1f ;  /* 0x08401f0005047f89 */ /* 0x000e2400000e0000 */
[----:B0-----:R-:W-:-:S05]  /*0c00*/  FADD R4, R5, R4 ;  /* 0x0000000405047221 */ /* 0x001fca0000000000 */
[----:B------:R0:W1:Y:S01]  /*0c10*/  SHFL.DOWN PT, R7, R4, 0x1, 0x1f ;  /* 0x08201f0004077f89 */ /* 0x00006200000e0000 */
[----:B------:R-:W-:Y:S05]  /*0c20*/  @P0 EXIT ;  /* 0x000000000000094d */ /* 0x000fea0003800000 */
[----:B------:R-:W2:Y:S01]  /*0c30*/  LDC.64 R2, c[0x0][0x390] ;  /* 0x0000e400ff027b82 */ /* 0x000ea20000000a00 */
[----:B-1----:R-:W-:Y:S01]  /*0c40*/  FADD R7, R4, R7 ;  /* 0x0000000704077221 */ /* 0x002fe20000000000 */
[----:B--2---:R-:W-:-:S05]  /*0c50*/  IMAD.WIDE.U32 R2, R0, 0x4, R2 ;  /* 0x0000000400027825 */ /* 0x004fca00078e0002 */
[----:B------:R-:W-:Y:S01]  /*0c60*/  STG.E desc[UR4][R2.64], R7 ;  /* 0x0000000702007986 */ /* 0x000fe2000c101904 */
[----:B------:R-:W-:Y:S05]  /*0c70*/  EXIT ;  /* 0x000000000000794d */ /* 0x000fea0003800000 */
.L_x_10:
[----:B------:R-:W-:-:S00]  /*0c80*/  BRA `(.L_x_10) ;  /* 0xfffffffc00fc7947 */ /* 0x000fc0000383ffff */
[----:B------:R-:W-:-:S00]  /*0c90*/  NOP ;  /* 0x0000000000007918 */ /* 0x000fc00000000000 */
        /* <DEDUP_REMOVED lines=14> */
.L_x_11:


//--------------------- .nv.shared.reserved.0     --------------------------
	.section	.nv.shared.reserved.0,"aw",@nobits
	.weak		__nv_reservedSMEM_offset_0_alias
	.size		__nv_reservedSMEM_offset_0_alias, 0, 64
	.other		__nv_reservedSMEM_offset_0_alias,@"STO_CUDA_RESERVED_SHARED STV_DEFAULT"
__nv_reservedSMEM_offset_0_alias:
	.zero		0
	.zero		64


//--------------------- .nv.constant0._Z13gemv_warp_rowIfEvPT_S1_S1_ii --------------------------
	.section	.nv.constant0._Z13gemv_warp_rowIfEvPT_S1_S1_ii,"a",@progbits
	.sectionflags	@""
	.align	4
.nv.constant0._Z13gemv_warp_rowIfEvPT_S1_S1_ii:
	.zero		928


//--------------------- SYMBOLS --------------------------

	.type		.nv.reservedSmem.offset0,@object
	.size		.nv.reservedSmem.offset0,0x4
